//
// Generated by NVIDIA NVVM Compiler
//
// Compiler Build ID: CL-36424714
// Cuda compilation tools, release 13.0, V13.0.88
// Based on NVVM 20.0.0
//

.version 9.0
.target sm_100
.address_size 64

	// .globl	_Z8RandomCTPyi

.visible .entry _Z8RandomCTPyi(
	.param .u64 .ptr .align 1 _Z8RandomCTPyi_param_0,
	.param .u32 _Z8RandomCTPyi_param_1
)
{
	.reg .pred 	%p<8>;
	.reg .b32 	%r<27>;
	.reg .b64 	%rd<59>;

	ld.param.u64 	%rd9, [_Z8RandomCTPyi_param_0];
	ld.param.u32 	%r12, [_Z8RandomCTPyi_param_1];
	cvta.to.global.u64 	%rd1, %rd9;
	mov.u32 	%r13, %ntid.x;
	mov.u32 	%r14, %ctaid.x;
	mov.u32 	%r15, %tid.x;
	mad.lo.s32 	%r1, %r13, %r14, %r15;
	setp.lt.s32 	%p1, %r12, 1;
	@%p1 bra 	$L__BB0_9;
	mad.lo.s32 	%r17, %r1, 10, 5;
	cvt.s64.s32 	%rd57, %r17;
	and.b32  	%r2, %r12, 3;
	setp.lt.u32 	%p2, %r12, 4;
	mov.b32 	%r26, 0;
	@%p2 bra 	$L__BB0_4;
	and.b32  	%r26, %r12, 2147483644;
	neg.s32 	%r24, %r26;
	add.s64 	%rd3, %rd1, 65536;
	mov.u32 	%r23, %r1;
$L__BB0_3:
	.pragma "nounroll";
	mul.wide.s32 	%rd10, %r23, 8;
	add.s64 	%rd11, %rd3, %rd10;
	shl.b64 	%rd12, %rd57, 5;
	xor.b64  	%rd13, %rd12, %rd57;
	shr.u64 	%rd14, %rd13, 39;
	shl.b64 	%rd15, %rd57, 24;
	and.b64  	%rd16, %rd15, -33554432;
	or.b64  	%rd17, %rd14, %rd16;
	st.global.u64 	[%rd11+-65536], %rd17;
	shl.b64 	%rd18, %rd57, 29;
	xor.b64  	%rd19, %rd18, %rd15;
	shr.u64 	%rd20, %rd19, 39;
	shl.b64 	%rd21, %rd17, 24;
	and.b64  	%rd22, %rd21, -33554432;
	or.b64  	%rd23, %rd20, %rd22;
	st.global.u64 	[%rd11+-32768], %rd23;
	shl.b64 	%rd24, %rd17, 29;
	xor.b64  	%rd25, %rd24, %rd21;
	shr.u64 	%rd26, %rd25, 39;
	shl.b64 	%rd27, %rd23, 24;
	and.b64  	%rd28, %rd27, -33554432;
	or.b64  	%rd29, %rd26, %rd28;
	st.global.u64 	[%rd11], %rd29;
	shl.b64 	%rd30, %rd23, 29;
	xor.b64  	%rd31, %rd30, %rd27;
	shr.u64 	%rd32, %rd31, 39;
	shl.b64 	%rd33, %rd29, 24;
	and.b64  	%rd34, %rd33, -33554432;
	or.b64  	%rd57, %rd32, %rd34;
	st.global.u64 	[%rd11+32768], %rd57;
	add.s32 	%r24, %r24, 4;
	add.s32 	%r23, %r23, 16384;
	setp.ne.s32 	%p3, %r24, 0;
	@%p3 bra 	$L__BB0_3;
$L__BB0_4:
	setp.eq.s32 	%p4, %r2, 0;
	@%p4 bra 	$L__BB0_9;
	setp.eq.s32 	%p5, %r2, 1;
	@%p5 bra 	$L__BB0_7;
	shl.b64 	%rd35, %rd57, 5;
	xor.b64  	%rd36, %rd35, %rd57;
	shr.u64 	%rd37, %rd36, 39;
	shl.b64 	%rd38, %rd57, 24;
	and.b64  	%rd39, %rd38, -33554432;
	or.b64  	%rd40, %rd37, %rd39;
	shl.b32 	%r18, %r26, 12;
	add.s32 	%r19, %r18, %r1;
	mul.wide.s32 	%rd41, %r19, 8;
	add.s64 	%rd42, %rd1, %rd41;
	st.global.u64 	[%rd42], %rd40;
	shl.b64 	%rd43, %rd57, 29;
	xor.b64  	%rd44, %rd43, %rd38;
	shr.u64 	%rd45, %rd44, 39;
	shl.b64 	%rd46, %rd40, 24;
	and.b64  	%rd47, %rd46, -33554432;
	or.b64  	%rd57, %rd45, %rd47;
	st.global.u64 	[%rd42+32768], %rd57;
	add.s32 	%r26, %r26, 2;
$L__BB0_7:
	and.b32  	%r20, %r12, 1;
	setp.eq.b32 	%p6, %r20, 1;
	not.pred 	%p7, %p6;
	@%p7 bra 	$L__BB0_9;
	shl.b64 	%rd48, %rd57, 5;
	xor.b64  	%rd49, %rd48, %rd57;
	shr.u64 	%rd50, %rd49, 39;
	shl.b64 	%rd51, %rd57, 24;
	and.b64  	%rd52, %rd51, -33554432;
	or.b64  	%rd53, %rd50, %rd52;
	shl.b32 	%r21, %r26, 12;
	add.s32 	%r22, %r21, %r1;
	mul.wide.s32 	%rd54, %r22, 8;
	add.s64 	%rd55, %rd1, %rd54;
	st.global.u64 	[%rd55], %rd53;
$L__BB0_9:
	ret;

}


// ===== COMPILED SASS (sm_100) =====

	.target	sm_100

	.elftype	@"ET_EXEC"


//--------------------- .note.nv.tkinfo           --------------------------
	.section	.note.nv.tkinfo,"",@"SHT_NOTE"
	.sectionflags	@"SHF_NOTE_NV_TKINFO"
	.tkinfo
        /*0018*/ 	.word	0x00000002
        /*0030*/ 	.string	""
        /*0030*/ 	.string	"ptxas"
        /*0030*/ 	.string	"Cuda compilation tools, release 13.0, V13.0.88"
        /*0030*/ 	.string	"Build cuda_13.0.r13.0/compiler.36424714_0"
        /*0030*/ 	.string	"-arch sm_100 -m 64 "



//--------------------- .note.nv.cuinfo           --------------------------
	.section	.note.nv.cuinfo,"",@"SHT_NOTE"
	.sectionflags	@"SHF_NOTE_NV_CUINFO"
        /*0018*/ 	.short	0x0002
        /*001a*/ 	.short	0x0064
        /*001c*/ 	.short	0x0082
	.zero		2


//--------------------- .nv.info                  --------------------------
	.section	.nv.info,"",@"SHT_CUDA_INFO"
	.align	4


	//----- nvinfo : EIATTR_REGCOUNT
	.align		4
        /*0000*/ 	.byte	0x04, 0x2f
        /*0002*/ 	.short	(.L_1 - .L_0)
	.align		4
.L_0:
        /*0004*/ 	.word	index@(_Z8RandomCTPyi)
        /*0008*/ 	.word	0x00000014


	//----- nvinfo : EIATTR_FRAME_SIZE
	.align		4
.L_1:
        /*000c*/ 	.byte	0x04, 0x11
        /*000e*/ 	.short	(.L_3 - .L_2)
	.align		4
.L_2:
        /*0010*/ 	.word	index@(_Z8RandomCTPyi)
        /*0014*/ 	.word	0x00000000


	//----- nvinfo : EIATTR_MIN_STACK_SIZE
	.align		4
.L_3:
        /*0018*/ 	.byte	0x04, 0x12
        /*001a*/ 	.short	(.L_5 - .L_4)
	.align		4
.L_4:
        /*001c*/ 	.word	index@(_Z8RandomCTPyi)
        /*0020*/ 	.word	0x00000000
.L_5:


//--------------------- .nv.compat                --------------------------
	.section	.nv.compat,"",@"SHT_CUDA_COMPAT_INFO"
	.align	4
        /*0000*/ 	.byte	0x02, 0x09, 0x00, 0x00, 0x02, 0x02, 0x01, 0x00, 0x02, 0x05, 0x05, 0x00, 0x03, 0x07, 0x01, 0x01
        /*0010*/ 	.byte	0x02, 0x03, 0x00, 0x00, 0x02, 0x06, 0x01, 0x00, 0x04, 0x0b, 0x08, 0x00, 0x09, 0x00, 0x00, 0x00
        /*0020*/ 	.byte	0x00, 0x00, 0x00, 0x00


//--------------------- .nv.info._Z8RandomCTPyi   --------------------------
	.section	.nv.info._Z8RandomCTPyi,"",@"SHT_CUDA_INFO"
	.sectionflags	@""
	.align	4


	//----- nvinfo : EIATTR_CUDA_API_VERSION
	.align		4
        /*0000*/ 	.byte	0x04, 0x37
        /*0002*/ 	.short	(.L_7 - .L_6)
.L_6:
        /*0004*/ 	.word	0x00000082


	//----- nvinfo : EIATTR_KPARAM_INFO
	.align		4
.L_7:
        /*0008*/ 	.byte	0x04, 0x17
        /*000a*/ 	.short	(.L_9 - .L_8)
.L_8:
        /*000c*/ 	.word	0x00000000
        /*0010*/ 	.short	0x0001
        /*0012*/ 	.short	0x0008
        /*0014*/ 	.byte	0x00, 0xf0, 0x11, 0x00


	//----- nvinfo : EIATTR_KPARAM_INFO
	.align		4
.L_9:
        /*0018*/ 	.byte	0x04, 0x17
        /*001a*/ 	.short	(.L_11 - .L_10)
.L_10:
        /*001c*/ 	.word	0x00000000
        /*0020*/ 	.short	0x0000
        /*0022*/ 	.short	0x0000
        /*0024*/ 	.byte	0x00, 0xf5, 0x21, 0x00


	//----- nvinfo : EIATTR_SPARSE_MMA_MASK
	.align		4
.L_11:
        /*0028*/ 	.byte	0x03, 0x50
        /*002a*/ 	.short	0x0000


	//----- nvinfo : EIATTR_MAXREG_COUNT
	.align		4
        /*002c*/ 	.byte	0x03, 0x1b
        /*002e*/ 	.short	0x00ff


	//----- nvinfo : EIATTR_MERCURY_ISA_VERSION
	.align		4
        /*0030*/ 	.byte	0x03, 0x5f
        /*0032*/ 	.short	0x0101


	//----- nvinfo : EIATTR_VRC_CTA_INIT_COUNT
	.align		4
        /*0034*/ 	.byte	0x02, 0x4a
	.zero		1
	.zero		1


	//----- nvinfo : EIATTR_EXIT_INSTR_OFFSETS
	.align		4
        /*0038*/ 	.byte	0x04, 0x1c
        /*003a*/ 	.short	(.L_13 - .L_12)


	//   ....[0]....
.L_12:
        /*003c*/ 	.word	0x00000070


	//   ....[1]....
        /*0040*/ 	.word	0x000003c0


	//   ....[2]....
        /*0044*/ 	.word	0x00000540


	//   ....[3]....
        /*0048*/ 	.word	0x000005f0


	//----- nvinfo : EIATTR_CBANK_PARAM_SIZE
	.align		4
.L_13:
        /*004c*/ 	.byte	0x03, 0x19
        /*004e*/ 	.short	0x000c


	//----- nvinfo : EIATTR_PARAM_CBANK
	.align		4
        /*0050*/ 	.byte	0x04, 0x0a
        /*0052*/ 	.short	(.L_15 - .L_14)
	.align		4
.L_14:
        /*0054*/ 	.word	index@(.nv.constant0._Z8RandomCTPyi)
        /*0058*/ 	.short	0x0380
        /*005a*/ 	.short	0x000c


	//----- nvinfo : EIATTR_SW_WAR
	.align		4
.L_15:
        /*005c*/ 	.byte	0x04, 0x36
        /*005e*/ 	.short	(.L_17 - .L_16)
.L_16:
        /*0060*/ 	.word	0x00000008
.L_17:


//--------------------- .nv.callgraph             --------------------------
	.section	.nv.callgraph,"",@"SHT_CUDA_CALLGRAPH"
	.align	4
	.sectionentsize	8
	.align		4
        /*0000*/ 	.word	0x00000000
	.align		4
        /*0004*/ 	.word	0xffffffff
	.align		4
        /*0008*/ 	.word	0x00000000
	.align		4
        /*000c*/ 	.word	0xfffffffe
	.align		4
        /*0010*/ 	.word	0x00000000
	.align		4
        /*0014*/ 	.word	0xfffffffd
	.align		4
        /*0018*/ 	.word	0x00000000
	.align		4
        /*001c*/ 	.word	0xfffffffc


//--------------------- .text._Z8RandomCTPyi      --------------------------
	.section	.text._Z8RandomCTPyi,"ax",@progbits
	.align	128
        .global         _Z8RandomCTPyi
        .type           _Z8RandomCTPyi,@function
        .size           _Z8RandomCTPyi,(.L_x_4 - _Z8RandomCTPyi)
        .other          _Z8RandomCTPyi,@"STO_CUDA_ENTRY STV_DEFAULT"
_Z8RandomCTPyi:
.text._Z8RandomCTPyi:
[----:B------:R-:W-:Y:S08]  /*0000*/  LDC R1, c[0x0][0x37c] ;  /* 0x0000df00ff017b82 */ /* 0x000ff00000000800 */
[----:B------:R-:W0:Y:S01]  /*0010*/  LDC R4, c[0x0][0x388] ;  /* 0x0000e200ff047b82 */ /* 0x000e220000000800 */
[----:B------:R-:W1:Y:S01]  /*0020*/  S2R R0, SR_CTAID.X ;  /* 0x0000000000007919 */ /* 0x000e620000002500 */
[----:B------:R-:W1:Y:S01]  /*0030*/  LDCU UR4, c[0x0][0x360] ;  /* 0x00006c00ff0477ac */ /* 0x000e620008000800 */
[----:B------:R-:W1:Y:S01]  /*0040*/  S2R R3, SR_TID.X ;  /* 0x0000000000037919 */ /* 0x000e620000002100 */
[----:B0-----:R-:W-:Y:S01]  /*0050*/  ISETP.GE.AND P0, PT, R4, 0x1, PT ;  /* 0x000000010400780c */ /* 0x001fe20003f06270 */
[----:B-1----:R-:W-:-:S12]  /*0060*/  IMAD R0, R0, UR4, R3 ;  /* 0x0000000400007c24 */ /* 0x002fd8000f8e0203 */
[----:B------:R-:W-:Y:S05]  /*0070*/  @!P0 EXIT ;  /* 0x000000000000894d */ /* 0x000fea0003800000 */
[C---:B------:R-:W-:Y:S01]  /*0080*/  ISETP.GE.U32.AND P1, PT, R4.reuse, 0x4, PT ;  /* 0x000000040400780c */ /* 0x040fe20003f26070 */
[----:B------:R-:W-:Y:S01]  /*0090*/  IMAD.MOV.U32 R3, RZ, RZ, 0xa ;  /* 0x0000000aff037424 */ /* 0x000fe200078e00ff */
[----:B------:R-:W-:Y:S01]  /*00a0*/  LOP3.LUT R16, R4, 0x3, RZ, 0xc0, !PT ;  /* 0x0000000304107812 */ /* 0x000fe200078ec0ff */
[----:B------:R-:W0:Y:S02]  /*00b0*/  LDCU.64 UR6, c[0x0][0x358] ;  /* 0x00006b00ff0677ac */ /* 0x000e240008000a00 */
[----:B------:R-:W-:Y:S01]  /*00c0*/  IMAD R2, R0, R3, 0x5 ;  /* 0x0000000500027424 */ /* 0x000fe200078e0203 */
[----:B------:R-:W-:Y:S01]  /*00d0*/  ISETP.NE.AND P0, PT, R16, RZ, PT ;  /* 0x000000ff1000720c */ /* 0x000fe20003f05270 */
[----:B------:R-:W-:-:S03]  /*00e0*/  IMAD.MOV.U32 R3, RZ, RZ, RZ ;  /* 0x000000ffff037224 */ /* 0x000fc600078e00ff */
[----:B------:R-:W-:-:S03]  /*00f0*/  SHF.R.S32.HI R5, RZ, 0x1f, R2 ;  /* 0x0000001fff057819 */ /* 0x000fc60000011402 */
[----:B------:R-:W-:Y:S06]  /*0100*/  @!P1 BRA `(.L_x_0) ;  /* 0x0000000000ac9947 */ /* 0x000fec0003800000 */
[----:B------:R-:W1:Y:S01]  /*0110*/  LDCU.64 UR4, c[0x0][0x380] ;  /* 0x00007000ff0477ac */ /* 0x000e620008000a00 */
[----:B------:R-:W-:Y:S01]  /*0120*/  LOP3.LUT R3, R4, 0x7ffffffc, RZ, 0xc0, !PT ;  /* 0x7ffffffc04037812 */ /* 0x000fe200078ec0ff */
[----:B------:R-:W-:-:S04]  /*0130*/  IMAD.MOV.U32 R15, RZ, RZ, R0 ;  /* 0x000000ffff0f7224 */ /* 0x000fc800078e0000 */
[----:B------:R-:W-:Y:S01]  /*0140*/  IMAD.MOV R14, RZ, RZ, -R3 ;  /* 0x000000ffff0e7224 */ /* 0x000fe200078e0a03 */
[----:B-1----:R-:W-:-:S04]  /*0150*/  UIADD3 UR4, UP0, UPT, UR4, 0x10000, URZ ;  /* 0x0001000004047890 */ /* 0x002fc8000ff1e0ff */
[----:B------:R-:W-:-:S12]  /*0160*/  UIADD3.X UR5, UPT, UPT, URZ, UR5, URZ, UP0, !UPT ;  /* 0x00000005ff057290 */ /* 0x000fd800087fe4ff */
.L_x_1:
[--C-:B-1----:R-:W-:Y:S01]  /*0170*/  SHF.L.U64.HI R6, R2, 0x5, R5.reuse ;  /* 0x0000000502067819 */ /* 0x102fe20000010205 */
[----:B------:R-:W-:Y:S01]  /*0180*/  VIADD R14, R14, 0x4 ;  /* 0x000000040e0e7836 */ /* 0x000fe20000000000 */
[--C-:B------:R-:W-:Y:S01]  /*0190*/  SHF.L.U64.HI R7, R2, 0x1d, R5.reuse ;  /* 0x0000001d02077819 */ /* 0x100fe20000010205 */
[----:B------:R-:W-:Y:S01]  /*01a0*/  IMAD.U32 R10, RZ, RZ, UR4 ;  /* 0x00000004ff0a7e24 */ /* 0x000fe2000f8e00ff */
[----:B------:R-:W-:Y:S01]  /*01b0*/  LOP3.LUT R6, R6, R5, RZ, 0x3c, !PT ;  /* 0x0000000506067212 */ /* 0x000fe200078e3cff */
[----:B------:R-:W-:Y:S01]  /*01c0*/  IMAD.U32 R11, RZ, RZ, UR5 ;  /* 0x00000005ff0b7e24 */ /* 0x000fe2000f8e00ff */
[C---:B------:R-:W-:Y:S01]  /*01d0*/  SHF.L.U64.HI R13, R2.reuse, 0x18, R5 ;  /* 0x00000018020d7819 */ /* 0x040fe20000010205 */
[----:B------:R-:W-:Y:S01]  /*01e0*/  IMAD.SHL.U32 R2, R2, 0x1000000, RZ ;  /* 0x0100000002027824 */ /* 0x000fe200078e00ff */
[----:B------:R-:W-:Y:S01]  /*01f0*/  SHF.R.U32.HI R5, RZ, 0x7, R6 ;  /* 0x00000007ff057819 */ /* 0x000fe20000011606 */
[----:B------:R-:W-:Y:S01]  /*0200*/  IMAD.WIDE R10, R15, 0x8, R10 ;  /* 0x000000080f0a7825 */ /* 0x000fe200078e020a */
[----:B------:R-:W-:-:S02]  /*0210*/  LOP3.LUT R7, R7, R13, RZ, 0x3c, !PT ;  /* 0x0000000d07077212 */ /* 0x000fc400078e3cff */
[----:B------:R-:W-:Y:S01]  /*0220*/  LOP3.LUT R12, R5, 0xfe000000, R2, 0xf8, !PT ;  /* 0xfe000000050c7812 */ /* 0x000fe200078ef802 */
[----:B------:R-:W-:Y:S01]  /*0230*/  VIADD R15, R15, 0x4000 ;  /* 0x000040000f0f7836 */ /* 0x000fe20000000000 */
[----:B------:R-:W-:Y:S02]  /*0240*/  SHF.R.U32.HI R7, RZ, 0x7, R7 ;  /* 0x00000007ff077819 */ /* 0x000fe40000011607 */
[C-C-:B------:R-:W-:Y:S01]  /*0250*/  SHF.L.U64.HI R9, R12.reuse, 0x18, R13.reuse ;  /* 0x000000180c097819 */ /* 0x140fe2000001020d */
[C---:B------:R-:W-:Y:S01]  /*0260*/  IMAD.SHL.U32 R2, R12.reuse, 0x1000000, RZ ;  /* 0x010000000c027824 */ /* 0x040fe200078e00ff */
[----:B------:R-:W-:Y:S01]  /*0270*/  SHF.L.U64.HI R5, R12, 0x1d, R13 ;  /* 0x0000001d0c057819 */ /* 0x000fe2000001020d */
[----:B0-----:R-:W-:Y:S01]  /*0280*/  STG.E.64 desc[UR6][R10.64+-0x10000], R12 ;  /* 0xff00000c0a007986 */ /* 0x001fe2000c101b06 */
[----:B------:R-:W-:Y:S02]  /*0290*/  ISETP.NE.AND P1, PT, R14, RZ, PT ;  /* 0x000000ff0e00720c */ /* 0x000fe40003f25270 */
[----:B------:R-:W-:-:S02]  /*02a0*/  LOP3.LUT R8, R7, 0xfe000000, R2, 0xf8, !PT ;  /* 0xfe00000007087812 */ /* 0x000fc400078ef802 */
[----:B------:R-:W-:Y:S02]  /*02b0*/  LOP3.LUT R5, R5, R9, RZ, 0x3c, !PT ;  /* 0x0000000905057212 */ /* 0x000fe400078e3cff */
[C---:B------:R-:W-:Y:S01]  /*02c0*/  SHF.L.U64.HI R7, R8.reuse, 0x18, R9 ;  /* 0x0000001808077819 */ /* 0x040fe20000010209 */
[C---:B------:R-:W-:Y:S01]  /*02d0*/  IMAD.SHL.U32 R2, R8.reuse, 0x1000000, RZ ;  /* 0x0100000008027824 */ /* 0x040fe200078e00ff */
[----:B------:R-:W-:Y:S01]  /*02e0*/  SHF.R.U32.HI R5, RZ, 0x7, R5 ;  /* 0x00000007ff057819 */ /* 0x000fe20000011605 */
[----:B------:R-:W-:Y:S01]  /*02f0*/  STG.E.64 desc[UR6][R10.64+-0x8000], R8 ;  /* 0xff8000080a007986 */ /* 0x000fe2000c101b06 */
[----:B------:R-:W-:Y:S02]  /*0300*/  SHF.L.U64.HI R17, R8, 0x1d, R9 ;  /* 0x0000001d08117819 */ /* 0x000fe40000010209 */
[----:B------:R-:W-:Y:S02]  /*0310*/  LOP3.LUT R6, R5, 0xfe000000, R2, 0xf8, !PT ;  /* 0xfe00000005067812 */ /* 0x000fe400078ef802 */
[----:B------:R-:W-:-:S02]  /*0320*/  LOP3.LUT R17, R17, R7, RZ, 0x3c, !PT ;  /* 0x0000000711117212 */ /* 0x000fc400078e3cff */
[C---:B------:R-:W-:Y:S01]  /*0330*/  SHF.L.U64.HI R5, R6.reuse, 0x18, R7 ;  /* 0x0000001806057819 */ /* 0x040fe20000010207 */
[----:B------:R-:W-:Y:S01]  /*0340*/  IMAD.SHL.U32 R2, R6, 0x1000000, RZ ;  /* 0x0100000006027824 */ /* 0x000fe200078e00ff */
[----:B------:R-:W-:Y:S01]  /*0350*/  SHF.R.U32.HI R17, RZ, 0x7, R17 ;  /* 0x00000007ff117819 */ /* 0x000fe20000011611 */
[----:B------:R0:W-:Y:S03]  /*0360*/  STG.E.64 desc[UR6][R10.64], R6 ;  /* 0x000000060a007986 */ /* 0x0001e6000c101b06 */
[----:B------:R-:W-:-:S05]  /*0370*/  LOP3.LUT R2, R17, 0xfe000000, R2, 0xf8, !PT ;  /* 0xfe00000011027812 */ /* 0x000fca00078ef802 */
[----:B0-----:R-:W-:Y:S02]  /*0380*/  IMAD.MOV.U32 R6, RZ, RZ, R2 ;  /* 0x000000ffff067224 */ /* 0x001fe400078e0002 */
[----:B------:R-:W-:-:S05]  /*0390*/  IMAD.MOV.U32 R7, RZ, RZ, R5 ;  /* 0x000000ffff077224 */ /* 0x000fca00078e0005 */
[----:B------:R1:W-:Y:S01]  /*03a0*/  STG.E.64 desc[UR6][R10.64+0x8000], R6 ;  /* 0x008000060a007986 */ /* 0x0003e2000c101b06 */
[----:B------:R-:W-:Y:S05]  /*03b0*/  @P1 BRA `(.L_x_1) ;  /* 0xfffffffc006c1947 */ /* 0x000fea000383ffff */
.L_x_0:
[----:B0-----:R-:W-:Y:S05]  /*03c0*/  @!P0 EXIT ;  /* 0x000000000000894d */ /* 0x001fea0003800000 */
[----:B------:R-:W-:Y:S02]  /*03d0*/  ISETP.NE.AND P0, PT, R16, 0x1, PT ;  /* 0x000000011000780c */ /* 0x000fe40003f05270 */
[----:B------:R-:W-:-:S04]  /*03e0*/  LOP3.LUT R4, R4, 0x1, RZ, 0xc0, !PT ;  /* 0x0000000104047812 */ /* 0x000fc800078ec0ff */
[----:B------:R-:W-:-:S07]  /*03f0*/  ISETP.NE.U32.AND P1, PT, R4, 0x1, PT ;  /* 0x000000010400780c */ /* 0x000fce0003f25070 */
[----:B------:R-:W-:Y:S06]  /*0400*/  @!P0 BRA `(.L_x_2) ;  /* 0x00000000004c8947 */ /* 0x000fec0003800000 */
[C-C-:B------:R-:W-:Y:S01]  /*0410*/  SHF.L.U64.HI R4, R2.reuse, 0x5, R5.reuse ;  /* 0x0000000502047819 */ /* 0x140fe20000010205 */
[----:B------:R-:W0:Y:S01]  /*0420*/  LDC.64 R8, c[0x0][0x380] ;  /* 0x0000e000ff087b82 */ /* 0x000e220000000a00 */
[--C-:B-1----:R-:W-:Y:S02]  /*0430*/  SHF.L.U64.HI R11, R2, 0x1d, R5.reuse ;  /* 0x0000001d020b7819 */ /* 0x102fe40000010205 */
[----:B------:R-:W-:Y:S02]  /*0440*/  LOP3.LUT R4, R4, R5, RZ, 0x3c, !PT ;  /* 0x0000000504047212 */ /* 0x000fe400078e3cff */
[C---:B------:R-:W-:Y:S01]  /*0450*/  SHF.L.U64.HI R7, R2.reuse, 0x18, R5 ;  /* 0x0000001802077819 */ /* 0x040fe20000010205 */
[----:B------:R-:W-:Y:S01]  /*0460*/  IMAD.SHL.U32 R2, R2, 0x1000000, RZ ;  /* 0x0100000002027824 */ /* 0x000fe200078e00ff */
[----:B------:R-:W-:Y:S02]  /*0470*/  SHF.R.U32.HI R5, RZ, 0x7, R4 ;  /* 0x00000007ff057819 */ /* 0x000fe40000011604 */
[----:B------:R-:W-:-:S02]  /*0480*/  LOP3.LUT R11, R11, R7, RZ, 0x3c, !PT ;  /* 0x000000070b0b7212 */ /* 0x000fc400078e3cff */
[----:B------:R-:W-:Y:S01]  /*0490*/  LOP3.LUT R6, R5, 0xfe000000, R2, 0xf8, !PT ;  /* 0xfe00000005067812 */ /* 0x000fe200078ef802 */
[C---:B------:R-:W-:Y:S01]  /*04a0*/  IMAD R5, R3.reuse, 0x1000, R0 ;  /* 0x0000100003057824 */ /* 0x040fe200078e0200 */
[----:B------:R-:W-:Y:S01]  /*04b0*/  SHF.R.U32.HI R11, RZ, 0x7, R11 ;  /* 0x00000007ff0b7819 */ /* 0x000fe2000001160b */
[----:B------:R-:W-:Y:S02]  /*04c0*/  VIADD R3, R3, 0x2 ;  /* 0x0000000203037836 */ /* 0x000fe40000000000 */
[----:B------:R-:W-:-:S05]  /*04d0*/  IMAD.SHL.U32 R2, R6, 0x1000000, RZ ;  /* 0x0100000006027824 */ /* 0x000fca00078e00ff */
[----:B------:R-:W-:Y:S01]  /*04e0*/  LOP3.LUT R2, R11, 0xfe000000, R2, 0xf8, !PT ;  /* 0xfe0000000b027812 */ /* 0x000fe200078ef802 */
[----:B0-----:R-:W-:Y:S01]  /*04f0*/  IMAD.WIDE R8, R5, 0x8, R8 ;  /* 0x0000000805087825 */ /* 0x001fe200078e0208 */
[----:B------:R-:W-:-:S03]  /*0500*/  SHF.L.U64.HI R5, R6, 0x18, R7 ;  /* 0x0000001806057819 */ /* 0x000fc60000010207 */
[----:B------:R-:W-:Y:S01]  /*0510*/  IMAD.MOV.U32 R4, RZ, RZ, R2 ;  /* 0x000000ffff047224 */ /* 0x000fe200078e0002 */
[----:B------:R0:W-:Y:S04]  /*0520*/  STG.E.64 desc[UR6][R8.64], R6 ;  /* 0x0000000608007986 */ /* 0x0001e8000c101b06 */
[----:B------:R0:W-:Y:S02]  /*0530*/  STG.E.64 desc[UR6][R8.64+0x8000], R4 ;  /* 0x0080000408007986 */ /* 0x0001e4000c101b06 */
.L_x_2:
[----:B------:R-:W-:Y:S05]  /*0540*/  @P1 EXIT ;  /* 0x000000000000194d */ /* 0x000fea0003800000 */
[----:B01----:R-:W0:Y:S01]  /*0550*/  LDC.64 R6, c[0x0][0x380] ;  /* 0x0000e000ff067b82 */ /* 0x003e220000000a00 */
[C-C-:B------:R-:W-:Y:S01]  /*0560*/  SHF.L.U64.HI R4, R2.reuse, 0x5, R5.reuse ;  /* 0x0000000502047819 */ /* 0x140fe20000010205 */
[----:B------:R-:W-:Y:S02]  /*0570*/  IMAD R3, R3, 0x1000, R0 ;  /* 0x0000100003037824 */ /* 0x000fe400078e0200 */
[----:B------:R-:W-:Y:S01]  /*0580*/  IMAD.SHL.U32 R0, R2, 0x1000000, RZ ;  /* 0x0100000002007824 */ /* 0x000fe200078e00ff */
[----:B------:R-:W-:Y:S02]  /*0590*/  LOP3.LUT R9, R4, R5, RZ, 0x3c, !PT ;  /* 0x0000000504097212 */ /* 0x000fe400078e3cff */
[----:B------:R-:W-:Y:S02]  /*05a0*/  SHF.L.U64.HI R5, R2, 0x18, R5 ;  /* 0x0000001802057819 */ /* 0x000fe40000010205 */
[----:B------:R-:W-:-:S04]  /*05b0*/  SHF.R.U32.HI R9, RZ, 0x7, R9 ;  /* 0x00000007ff097819 */ /* 0x000fc80000011609 */
[----:B------:R-:W-:Y:S01]  /*05c0*/  LOP3.LUT R4, R9, 0xfe000000, R0, 0xf8, !PT ;  /* 0xfe00000009047812 */ /* 0x000fe200078ef800 */
[----:B0-----:R-:W-:-:S05]  /*05d0*/  IMAD.WIDE R2, R3, 0x8, R6 ;  /* 0x0000000803027825 */ /* 0x001fca00078e0206 */
[----:B------:R-:W-:Y:S01]  /*05e0*/  STG.E.64 desc[UR6][R2.64], R4 ;  /* 0x0000000402007986 */ /* 0x000fe2000c101b06 */
[----:B------:R-:W-:Y:S05]  /*05f0*/  EXIT ;  /* 0x000000000000794d */ /* 0x000fea0003800000 */
.L_x_3:
[----:B------:R-:W-:-:S00]  /*0600*/  BRA `(.L_x_3) ;  /* 0xfffffffc00fc7947 */ /* 0x000fc0000383ffff */
[----:B------:R-:W-:-:S00]  /*0610*/  NOP ;  /* 0x0000000000007918 */ /* 0x000fc00000000000 */
        /* <DEDUP_REMOVED lines=14> */
.L_x_4:


//--------------------- .nv.shared.reserved.0     --------------------------
	.section	.nv.shared.reserved.0,"aw",@nobits
	.weak		__nv_reservedSMEM_offset_0_alias
	.size		__nv_reservedSMEM_offset_0_alias, 0, 64
	.other		__nv_reservedSMEM_offset_0_alias,@"STO_CUDA_RESERVED_SHARED STV_DEFAULT"
__nv_reservedSMEM_offset_0_alias:
	.zero		0
	.zero		64


//--------------------- .nv.constant0._Z8RandomCTPyi --------------------------
	.section	.nv.constant0._Z8RandomCTPyi,"a",@progbits
	.sectionflags	@""
	.align	4
.nv.constant0._Z8RandomCTPyi:
	.zero		908


//--------------------- SYMBOLS --------------------------

	.type		.nv.reservedSmem.offset0,@object
	.size		.nv.reservedSmem.offset0,0x4
